	.headerflags	@"EF_CUDA_TEXMODE_UNIFIED EF_CUDA_64BIT_ADDRESS EF_CUDA_SM86 EF_CUDA_VIRTUAL_SM(EF_CUDA_SM86)"
	.elftype	@"ET_EXEC"


//--------------------- .nv.info                  --------------------------
	.section	.nv.info,"",@"SHT_CUDA_INFO"
	.align	4


	//----- nvinfo : EIATTR_REGCOUNT
	.align		4
        /*0000*/ 	.byte	0x04, 0x2f
        /*0002*/ 	.short	(.L_1 - .L_0)
	.align		4
.L_0:
        /*0004*/ 	.word	index@(triton_poi_fused__to_copy_0)
        /*0008*/ 	.word	0x0000000a


	//----- nvinfo : EIATTR_MIN_STACK_SIZE
	.align		4
.L_1:
        /*000c*/ 	.byte	0x04, 0x12
        /*000e*/ 	.short	(.L_3 - .L_2)
	.align		4
.L_2:
        /*0010*/ 	.word	index@(triton_poi_fused__to_copy_0)
        /*0014*/ 	.word	0x00000000


	//----- nvinfo : EIATTR_FRAME_SIZE
	.align		4
.L_3:
        /*0018*/ 	.byte	0x04, 0x11
        /*001a*/ 	.short	(.L_5 - .L_4)
	.align		4
.L_4:
        /*001c*/ 	.word	index@(triton_poi_fused__to_copy_0)
        /*0020*/ 	.word	0x00000000


	//----- nvinfo : EIATTR_MIN_STACK_SIZE
	.align		4
.L_5:
        /*0024*/ 	.byte	0x04, 0x12
        /*0026*/ 	.short	(.L_7 - .L_6)
	.align		4
.L_6:
        /*0028*/ 	.word	index@(triton_poi_fused__to_copy_0)
        /*002c*/ 	.word	0x00000000
.L_7:


//--------------------- .nv.info.triton_poi_fused__to_copy_0 --------------------------
	.section	.nv.info.triton_poi_fused__to_copy_0,"",@"SHT_CUDA_INFO"
	.sectionflags	@""
	.align	4


	//----- nvinfo : EIATTR_CUDA_API_VERSION
	.align		4
        /*0000*/ 	.byte	0x04, 0x37
        /*0002*/ 	.short	(.L_9 - .L_8)
.L_8:
        /*0004*/ 	.word	0x0000007c


	//----- nvinfo : EIATTR_SW2861232_WAR
	.align		4
.L_9:
        /*0008*/ 	.byte	0x01, 0x35
	.zero		2


	//----- nvinfo : EIATTR_PARAM_CBANK
	.align		4
        /*000c*/ 	.byte	0x04, 0x0a
        /*000e*/ 	.short	(.L_11 - .L_10)
	.align		4
.L_10:
        /*0010*/ 	.word	index@(.nv.constant0.triton_poi_fused__to_copy_0)
        /*0014*/ 	.short	0x0160
        /*0016*/ 	.short	0x0020


	//----- nvinfo : EIATTR_CBANK_PARAM_SIZE
	.align		4
.L_11:
        /*0018*/ 	.byte	0x03, 0x19
        /*001a*/ 	.short	0x0020


	//----- nvinfo : EIATTR_KPARAM_INFO
	.align		4
        /*001c*/ 	.byte	0x04, 0x17
        /*001e*/ 	.short	(.L_13 - .L_12)
.L_12:
        /*0020*/ 	.word	0x00000000
        /*0024*/ 	.short	0x0003
        /*0026*/ 	.short	0x0018
        /*0028*/ 	.byte	0x00, 0xf4, 0x21, 0x00


	//----- nvinfo : EIATTR_KPARAM_INFO
	.align		4
.L_13:
        /*002c*/ 	.byte	0x04, 0x17
        /*002e*/ 	.short	(.L_15 - .L_14)
.L_14:
        /*0030*/ 	.word	0x00000000
        /*0034*/ 	.short	0x0002
        /*0036*/ 	.short	0x0010
        /*0038*/ 	.byte	0x00, 0xf0, 0x11, 0x00


	//----- nvinfo : EIATTR_KPARAM_INFO
	.align		4
.L_15:
        /*003c*/ 	.byte	0x04, 0x17
        /*003e*/ 	.short	(.L_17 - .L_16)
.L_16:
        /*0040*/ 	.word	0x00000000
        /*0044*/ 	.short	0x0001
        /*0046*/ 	.short	0x0008
        /*0048*/ 	.byte	0x00, 0xf4, 0x21, 0x00


	//----- nvinfo : EIATTR_KPARAM_INFO
	.align		4
.L_17:
        /*004c*/ 	.byte	0x04, 0x17
        /*004e*/ 	.short	(.L_19 - .L_18)
.L_18:
        /*0050*/ 	.word	0x00000000
        /*0054*/ 	.short	0x0000
        /*0056*/ 	.short	0x0000
        /*0058*/ 	.byte	0x00, 0xf4, 0x21, 0x00


	//----- nvinfo : EIATTR_MAXREG_COUNT
	.align		4
.L_19:
        /*005c*/ 	.byte	0x03, 0x1b
        /*005e*/ 	.short	0x00ff


	//----- nvinfo : EIATTR_EXIT_INSTR_OFFSETS
	.align		4
        /*0060*/ 	.byte	0x04, 0x1c
        /*0062*/ 	.short	(.L_21 - .L_20)


	//   ....[0]....
.L_20:
        /*0064*/ 	.word	0x000000e0


	//----- nvinfo : EIATTR_REQNTID
	.align		4
.L_21:
        /*0068*/ 	.byte	0x04, 0x10
        /*006a*/ 	.short	(.L_23 - .L_22)
.L_22:
        /*006c*/ 	.word	0x00000100
        /*0070*/ 	.word	0x00000001
        /*0074*/ 	.word	0x00000001
.L_23:


//--------------------- .nv.callgraph             --------------------------
	.section	.nv.callgraph,"",@"SHT_CUDA_CALLGRAPH"
	.align	4
	.sectionentsize	8
	.align		4
        /*0000*/ 	.word	0x00000000
	.align		4
        /*0004*/ 	.word	0xffffffff
	.align		4
        /*0008*/ 	.word	0x00000000
	.align		4
        /*000c*/ 	.word	0xfffffffe
	.align		4
        /*0010*/ 	.word	0x00000000
	.align		4
        /*0014*/ 	.word	0xfffffffd
	.align		4
        /*0018*/ 	.word	0x00000000
	.align		4
        /*001c*/ 	.word	0xfffffffc


//--------------------- .nv.rel.action            --------------------------
	.section	.nv.rel.action,"",@"SHT_CUDA_RELOCINFO"
	.align	8
	.sectionentsize	8
        /*0000*/ 	.byte	0x73, 0x00, 0x00, 0x00, 0x00, 0x00, 0x00, 0x00, 0x00, 0x00, 0x00, 0x11, 0x25, 0x00, 0x05, 0x36


//--------------------- .nv.constant0.triton_poi_fused__to_copy_0 --------------------------
	.section	.nv.constant0.triton_poi_fused__to_copy_0,"a",@progbits
	.sectionflags	@""
	.align	4
.nv.constant0.triton_poi_fused__to_copy_0:
	.zero		384


//--------------------- .text.triton_poi_fused__to_copy_0 --------------------------
	.section	.text.triton_poi_fused__to_copy_0,"ax",@progbits
	.sectioninfo	@"SHI_REGISTERS=10"
	.align	128
        .global         triton_poi_fused__to_copy_0
        .type           triton_poi_fused__to_copy_0,@function
        .size           triton_poi_fused__to_copy_0,(.L_x_1 - triton_poi_fused__to_copy_0)
        .other          triton_poi_fused__to_copy_0,@"STO_CUDA_ENTRY STV_DEFAULT"
triton_poi_fused__to_copy_0:
.text.triton_poi_fused__to_copy_0:
[----:B------:R-:W-:Y:S02]  /*0000*/  MOV R1, c[0x0][0x28] ;  /* 0x00000a0000017a02 */ /* 0x000fe40000000f00 */
[----:B------:R-:W0:Y:S01]  /*0010*/  S2R R0, SR_TID.X ;  /* 0x0000000000007919 */ /* 0x000e220000002100 */
[----:B------:R-:W-:Y:S01]  /*0020*/  IMAD.MOV.U32 R5, RZ, RZ, 0x4 ;  /* 0x00000004ff057424 */ /* 0x000fe200078e00ff */
[----:B------:R-:W-:Y:S02]  /*0030*/  ULDC.64 UR4, c[0x0][0x118] ;  /* 0x0000460000047ab9 */ /* 0x000fe40000000a00 */
[----:B------:R-:W1:Y:S01]  /*0040*/  S2R R3, SR_CTAID.X ;  /* 0x0000000000037919 */ /* 0x000e620000002500 */
[----:B0-----:R-:W-:-:S04]  /*0050*/  SHF.L.U32 R0, R0, 0x1, RZ ;  /* 0x0000000100007819 */ /* 0x001fc800000006ff */
[----:B------:R-:W-:-:S04]  /*0060*/  LOP3.LUT R0, R0, 0x1fe, RZ, 0xc0, !PT ;  /* 0x000001fe00007812 */ /* 0x000fc800078ec0ff */
[----:B-1----:R-:W-:-:S05]  /*0070*/  LEA R0, R3, R0, 0x9 ;  /* 0x0000000003007211 */ /* 0x002fca00078e48ff */
[----:B------:R-:W-:-:S06]  /*0080*/  IMAD.WIDE R2, R0, R5, c[0x0][0x160] ;  /* 0x0000580000027625 */ /* 0x000fcc00078e0205 */
[----:B------:R-:W2:Y:S01]  /*0090*/  LDG.E.64 R2, [R2.64] ;  /* 0x0000000402027981 */ /* 0x000ea2000c1e1b00 */
[----:B------:R-:W-:-:S04]  /*00a0*/  IMAD.MOV.U32 R5, RZ, RZ, 0x2 ;  /* 0x00000002ff057424 */ /* 0x000fc800078e00ff */
[----:B------:R-:W-:Y:S01]  /*00b0*/  IMAD.WIDE R4, R0, R5, c[0x0][0x168] ;  /* 0x00005a0000047625 */ /* 0x000fe200078e0205 */
[----:B--2---:R-:W-:-:S05]  /*00c0*/  F2FP.BF16.PACK_AB R7, R3, R2 ;  /* 0x000000020307723e */ /* 0x004fca00000010ff */
[----:B------:R-:W-:Y:S01]  /*00d0*/  STG.E [R4.64], R7 ;  /* 0x0000000704007986 */ /* 0x000fe2000c101904 */
[----:B------:R-:W-:Y:S05]  /*00e0*/  EXIT ;  /* 0x000000000000794d */ /* 0x000fea0003800000 */
.L_x_0:
[----:B------:R-:W-:-:S00]  /*00f0*/  BRA `(.L_x_0) ;  /* 0xfffffff000007947 */ /* 0x000fc0000383ffff */
[----:B------:R-:W-:-:S00]  /*0100*/  NOP ;  /* 0x0000000000007918 */ /* 0x000fc00000000000 */
[----:B------:R-:W-:-:S00]  /*0110*/  NOP ;  /* 0x0000000000007918 */ /* 0x000fc00000000000 */
[----:B------:R-:W-:-:S00]  /*0120*/  NOP ;  /* 0x0000000000007918 */ /* 0x000fc00000000000 */
[----:B------:R-:W-:-:S00]  /*0130*/  NOP ;  /* 0x0000000000007918 */ /* 0x000fc00000000000 */
[----:B------:R-:W-:-:S00]  /*0140*/  NOP ;  /* 0x0000000000007918 */ /* 0x000fc00000000000 */
[----:B------:R-:W-:-:S00]  /*0150*/  NOP ;  /* 0x0000000000007918 */ /* 0x000fc00000000000 */
[----:B------:R-:W-:-:S00]  /*0160*/  NOP ;  /* 0x0000000000007918 */ /* 0x000fc00000000000 */
[----:B------:R-:W-:-:S00]  /*0170*/  NOP ;  /* 0x0000000000007918 */ /* 0x000fc00000000000 */
.L_x_1:
